//
// Generated by NVIDIA NVVM Compiler
//
// Compiler Build ID: CL-36424714
// Cuda compilation tools, release 13.0, V13.0.88
// Based on NVVM 20.0.0
//

.version 9.0
.target sm_100
.address_size 64

	// .globl	_Z12InitializingPiS_i

.visible .entry _Z12InitializingPiS_i(
	.param .u64 .ptr .align 1 _Z12InitializingPiS_i_param_0,
	.param .u64 .ptr .align 1 _Z12InitializingPiS_i_param_1,
	.param .u32 _Z12InitializingPiS_i_param_2
)
{
	.reg .pred 	%p<3>;
	.reg .b32 	%r<9>;
	.reg .b64 	%rd<11>;

	ld.param.u64 	%rd3, [_Z12InitializingPiS_i_param_0];
	ld.param.u64 	%rd4, [_Z12InitializingPiS_i_param_1];
	ld.param.u32 	%r2, [_Z12InitializingPiS_i_param_2];
	cvta.to.global.u64 	%rd1, %rd4;
	cvta.to.global.u64 	%rd2, %rd3;
	mov.u32 	%r3, %ctaid.x;
	mov.u32 	%r4, %ntid.x;
	mov.u32 	%r5, %tid.x;
	mad.lo.s32 	%r1, %r3, %r4, %r5;
	setp.gt.s32 	%p1, %r1, 4999;
	@%p1 bra 	$L__BB0_4;
	setp.ne.s32 	%p2, %r1, %r2;
	@%p2 bra 	$L__BB0_3;
	mul.wide.s32 	%rd8, %r2, 4;
	add.s64 	%rd9, %rd2, %rd8;
	mov.b32 	%r8, 0;
	st.global.u32 	[%rd9], %r8;
	add.s64 	%rd10, %rd1, %rd8;
	st.global.u32 	[%rd10], %r8;
	bra.uni 	$L__BB0_4;
$L__BB0_3:
	mul.wide.s32 	%rd5, %r1, 4;
	add.s64 	%rd6, %rd2, %rd5;
	mov.b32 	%r6, 10000000;
	st.global.u32 	[%rd6], %r6;
	add.s64 	%rd7, %rd1, %rd5;
	mov.b32 	%r7, 0;
	st.global.u32 	[%rd7], %r7;
$L__BB0_4:
	ret;

}
	// .globl	_Z7MinimumPiS_S_S_S_S_
.visible .entry _Z7MinimumPiS_S_S_S_S_(
	.param .u64 .ptr .align 1 _Z7MinimumPiS_S_S_S_S__param_0,
	.param .u64 .ptr .align 1 _Z7MinimumPiS_S_S_S_S__param_1,
	.param .u64 .ptr .align 1 _Z7MinimumPiS_S_S_S_S__param_2,
	.param .u64 .ptr .align 1 _Z7MinimumPiS_S_S_S_S__param_3,
	.param .u64 .ptr .align 1 _Z7MinimumPiS_S_S_S_S__param_4,
	.param .u64 .ptr .align 1 _Z7MinimumPiS_S_S_S_S__param_5
)
{
	.reg .pred 	%p<4>;
	.reg .b32 	%r<8>;
	.reg .b64 	%rd<11>;

	ld.param.u64 	%rd1, [_Z7MinimumPiS_S_S_S_S__param_0];
	ld.param.u64 	%rd2, [_Z7MinimumPiS_S_S_S_S__param_2];
	ld.param.u64 	%rd3, [_Z7MinimumPiS_S_S_S_S__param_5];
	mov.u32 	%r3, %ctaid.x;
	mov.u32 	%r4, %ntid.x;
	mov.u32 	%r5, %tid.x;
	mad.lo.s32 	%r1, %r3, %r4, %r5;
	setp.gt.s32 	%p1, %r1, 4999;
	@%p1 bra 	$L__BB1_4;
	cvta.to.global.u64 	%rd4, %rd1;
	mul.wide.s32 	%rd5, %r1, 4;
	add.s64 	%rd6, %rd4, %rd5;
	ld.global.u32 	%r6, [%rd6];
	setp.eq.s32 	%p2, %r6, 1;
	@%p2 bra 	$L__BB1_4;
	cvta.to.global.u64 	%rd7, %rd2;
	add.s64 	%rd9, %rd7, %rd5;
	ld.global.u32 	%r2, [%rd9];
	setp.gt.s32 	%p3, %r2, 9999999;
	@%p3 bra 	$L__BB1_4;
	cvta.to.global.u64 	%rd10, %rd3;
	atom.global.min.s32 	%r7, [%rd10], %r2;
$L__BB1_4:
	ret;

}
	// .globl	_Z5RelaxPiS_S_S_S_S_
.visible .entry _Z5RelaxPiS_S_S_S_S_(
	.param .u64 .ptr .align 1 _Z5RelaxPiS_S_S_S_S__param_0,
	.param .u64 .ptr .align 1 _Z5RelaxPiS_S_S_S_S__param_1,
	.param .u64 .ptr .align 1 _Z5RelaxPiS_S_S_S_S__param_2,
	.param .u64 .ptr .align 1 _Z5RelaxPiS_S_S_S_S__param_3,
	.param .u64 .ptr .align 1 _Z5RelaxPiS_S_S_S_S__param_4,
	.param .u64 .ptr .align 1 _Z5RelaxPiS_S_S_S_S__param_5
)
{
	.reg .pred 	%p<5>;
	.reg .b32 	%r<121>;
	.reg .b64 	%rd<63>;

	ld.param.u64 	%rd6, [_Z5RelaxPiS_S_S_S_S__param_0];
	ld.param.u64 	%rd10, [_Z5RelaxPiS_S_S_S_S__param_2];
	ld.param.u64 	%rd9, [_Z5RelaxPiS_S_S_S_S__param_5];
	cvta.to.global.u64 	%rd1, %rd10;
	mov.u32 	%r10, %ctaid.x;
	mov.u32 	%r11, %ntid.x;
	mov.u32 	%r12, %tid.x;
	mad.lo.s32 	%r1, %r10, %r11, %r12;
	setp.gt.s32 	%p1, %r1, 4999;
	@%p1 bra 	$L__BB2_6;
	cvta.to.global.u64 	%rd11, %rd6;
	mul.wide.s32 	%rd12, %r1, 4;
	add.s64 	%rd2, %rd11, %rd12;
	ld.global.u32 	%r13, [%rd2];
	setp.eq.s32 	%p2, %r13, 1;
	@%p2 bra 	$L__BB2_6;
	add.s64 	%rd3, %rd1, %rd12;
	ld.global.u32 	%r14, [%rd3];
	cvta.to.global.u64 	%rd14, %rd9;
	ld.global.u32 	%r15, [%rd14];
	setp.ne.s32 	%p3, %r14, %r15;
	@%p3 bra 	$L__BB2_6;
	mov.b32 	%r17, 1;
	st.global.u32 	[%rd2], %r17;
	mul.lo.s32 	%r119, %r1, 4500;
	add.s32 	%r118, %r119, -16;
	mov.b32 	%r120, 0;
$L__BB2_4:
	.pragma "nounroll";
	ld.param.u64 	%rd62, [_Z5RelaxPiS_S_S_S_S__param_4];
	ld.param.u64 	%rd61, [_Z5RelaxPiS_S_S_S_S__param_3];
	mul.wide.s32 	%rd15, %r119, 4;
	cvta.to.global.u64 	%rd4, %rd61;
	add.s64 	%rd16, %rd4, %rd15;
	cvta.to.global.u64 	%rd5, %rd62;
	add.s64 	%rd17, %rd5, %rd15;
	ld.global.u32 	%r18, [%rd16];
	mul.wide.s32 	%rd18, %r18, 4;
	add.s64 	%rd19, %rd1, %rd18;
	ld.global.u32 	%r19, [%rd3];
	ld.global.u32 	%r20, [%rd17];
	add.s32 	%r21, %r20, %r19;
	atom.global.min.s32 	%r22, [%rd19], %r21;
	ld.global.u32 	%r23, [%rd16+4];
	mul.wide.s32 	%rd20, %r23, 4;
	add.s64 	%rd21, %rd1, %rd20;
	ld.global.u32 	%r24, [%rd3];
	ld.global.u32 	%r25, [%rd17+4];
	add.s32 	%r26, %r25, %r24;
	atom.global.min.s32 	%r27, [%rd21], %r26;
	ld.global.u32 	%r28, [%rd16+8];
	mul.wide.s32 	%rd22, %r28, 4;
	add.s64 	%rd23, %rd1, %rd22;
	ld.global.u32 	%r29, [%rd3];
	ld.global.u32 	%r30, [%rd17+8];
	add.s32 	%r31, %r30, %r29;
	atom.global.min.s32 	%r32, [%rd23], %r31;
	ld.global.u32 	%r33, [%rd16+12];
	mul.wide.s32 	%rd24, %r33, 4;
	add.s64 	%rd25, %rd1, %rd24;
	ld.global.u32 	%r34, [%rd3];
	ld.global.u32 	%r35, [%rd17+12];
	add.s32 	%r36, %r35, %r34;
	atom.global.min.s32 	%r37, [%rd25], %r36;
	ld.global.u32 	%r38, [%rd16+16];
	mul.wide.s32 	%rd26, %r38, 4;
	add.s64 	%rd27, %rd1, %rd26;
	ld.global.u32 	%r39, [%rd3];
	ld.global.u32 	%r40, [%rd17+16];
	add.s32 	%r41, %r40, %r39;
	atom.global.min.s32 	%r42, [%rd27], %r41;
	ld.global.u32 	%r43, [%rd16+20];
	mul.wide.s32 	%rd28, %r43, 4;
	add.s64 	%rd29, %rd1, %rd28;
	ld.global.u32 	%r44, [%rd3];
	ld.global.u32 	%r45, [%rd17+20];
	add.s32 	%r46, %r45, %r44;
	atom.global.min.s32 	%r47, [%rd29], %r46;
	ld.global.u32 	%r48, [%rd16+24];
	mul.wide.s32 	%rd30, %r48, 4;
	add.s64 	%rd31, %rd1, %rd30;
	ld.global.u32 	%r49, [%rd3];
	ld.global.u32 	%r50, [%rd17+24];
	add.s32 	%r51, %r50, %r49;
	atom.global.min.s32 	%r52, [%rd31], %r51;
	ld.global.u32 	%r53, [%rd16+28];
	mul.wide.s32 	%rd32, %r53, 4;
	add.s64 	%rd33, %rd1, %rd32;
	ld.global.u32 	%r54, [%rd3];
	ld.global.u32 	%r55, [%rd17+28];
	add.s32 	%r56, %r55, %r54;
	atom.global.min.s32 	%r57, [%rd33], %r56;
	ld.global.u32 	%r58, [%rd16+32];
	mul.wide.s32 	%rd34, %r58, 4;
	add.s64 	%rd35, %rd1, %rd34;
	ld.global.u32 	%r59, [%rd3];
	ld.global.u32 	%r60, [%rd17+32];
	add.s32 	%r61, %r60, %r59;
	atom.global.min.s32 	%r62, [%rd35], %r61;
	ld.global.u32 	%r63, [%rd16+36];
	mul.wide.s32 	%rd36, %r63, 4;
	add.s64 	%rd37, %rd1, %rd36;
	ld.global.u32 	%r64, [%rd3];
	ld.global.u32 	%r65, [%rd17+36];
	add.s32 	%r66, %r65, %r64;
	atom.global.min.s32 	%r67, [%rd37], %r66;
	ld.global.u32 	%r68, [%rd16+40];
	mul.wide.s32 	%rd38, %r68, 4;
	add.s64 	%rd39, %rd1, %rd38;
	ld.global.u32 	%r69, [%rd3];
	ld.global.u32 	%r70, [%rd17+40];
	add.s32 	%r71, %r70, %r69;
	atom.global.min.s32 	%r72, [%rd39], %r71;
	ld.global.u32 	%r73, [%rd16+44];
	mul.wide.s32 	%rd40, %r73, 4;
	add.s64 	%rd41, %rd1, %rd40;
	ld.global.u32 	%r74, [%rd3];
	ld.global.u32 	%r75, [%rd17+44];
	add.s32 	%r76, %r75, %r74;
	atom.global.min.s32 	%r77, [%rd41], %r76;
	ld.global.u32 	%r78, [%rd16+48];
	mul.wide.s32 	%rd42, %r78, 4;
	add.s64 	%rd43, %rd1, %rd42;
	ld.global.u32 	%r79, [%rd3];
	ld.global.u32 	%r80, [%rd17+48];
	add.s32 	%r81, %r80, %r79;
	atom.global.min.s32 	%r82, [%rd43], %r81;
	ld.global.u32 	%r83, [%rd16+52];
	mul.wide.s32 	%rd44, %r83, 4;
	add.s64 	%rd45, %rd1, %rd44;
	ld.global.u32 	%r84, [%rd3];
	ld.global.u32 	%r85, [%rd17+52];
	add.s32 	%r86, %r85, %r84;
	atom.global.min.s32 	%r87, [%rd45], %r86;
	ld.global.u32 	%r88, [%rd16+56];
	mul.wide.s32 	%rd46, %r88, 4;
	add.s64 	%rd47, %rd1, %rd46;
	ld.global.u32 	%r89, [%rd3];
	ld.global.u32 	%r90, [%rd17+56];
	add.s32 	%r91, %r90, %r89;
	atom.global.min.s32 	%r92, [%rd47], %r91;
	ld.global.u32 	%r93, [%rd16+60];
	mul.wide.s32 	%rd48, %r93, 4;
	add.s64 	%rd49, %rd1, %rd48;
	ld.global.u32 	%r94, [%rd3];
	ld.global.u32 	%r95, [%rd17+60];
	add.s32 	%r96, %r95, %r94;
	atom.global.min.s32 	%r97, [%rd49], %r96;
	add.s32 	%r119, %r119, 16;
	add.s32 	%r120, %r120, 16;
	add.s32 	%r118, %r118, 16;
	setp.ne.s32 	%p4, %r120, 4496;
	@%p4 bra 	$L__BB2_4;
	mul.wide.s32 	%rd50, %r118, 4;
	add.s64 	%rd51, %rd4, %rd50;
	ld.global.u32 	%r98, [%rd51+64];
	mul.wide.s32 	%rd52, %r98, 4;
	add.s64 	%rd53, %rd1, %rd52;
	ld.global.u32 	%r99, [%rd3];
	add.s64 	%rd54, %rd5, %rd50;
	ld.global.u32 	%r100, [%rd54+64];
	add.s32 	%r101, %r100, %r99;
	atom.global.min.s32 	%r102, [%rd53], %r101;
	ld.global.u32 	%r103, [%rd51+68];
	mul.wide.s32 	%rd55, %r103, 4;
	add.s64 	%rd56, %rd1, %rd55;
	ld.global.u32 	%r104, [%rd3];
	ld.global.u32 	%r105, [%rd54+68];
	add.s32 	%r106, %r105, %r104;
	atom.global.min.s32 	%r107, [%rd56], %r106;
	ld.global.u32 	%r108, [%rd51+72];
	mul.wide.s32 	%rd57, %r108, 4;
	add.s64 	%rd58, %rd1, %rd57;
	ld.global.u32 	%r109, [%rd3];
	ld.global.u32 	%r110, [%rd54+72];
	add.s32 	%r111, %r110, %r109;
	atom.global.min.s32 	%r112, [%rd58], %r111;
	ld.global.u32 	%r113, [%rd51+76];
	mul.wide.s32 	%rd59, %r113, 4;
	add.s64 	%rd60, %rd1, %rd59;
	ld.global.u32 	%r114, [%rd3];
	ld.global.u32 	%r115, [%rd54+76];
	add.s32 	%r116, %r115, %r114;
	atom.global.min.s32 	%r117, [%rd60], %r116;
$L__BB2_6:
	ret;

}


// ===== COMPILED SASS (sm_100) =====

	.target	sm_100

	.elftype	@"ET_EXEC"


//--------------------- .note.nv.tkinfo           --------------------------
	.section	.note.nv.tkinfo,"",@"SHT_NOTE"
	.sectionflags	@"SHF_NOTE_NV_TKINFO"
	.tkinfo
        /*0018*/ 	.word	0x00000002
        /*0030*/ 	.string	""
        /*0030*/ 	.string	"ptxas"
        /*0030*/ 	.string	"Cuda compilation tools, release 13.0, V13.0.88"
        /*0030*/ 	.string	"Build cuda_13.0.r13.0/compiler.36424714_0"
        /*0030*/ 	.string	"-arch sm_100 -m 64 "



//--------------------- .note.nv.cuinfo           --------------------------
	.section	.note.nv.cuinfo,"",@"SHT_NOTE"
	.sectionflags	@"SHF_NOTE_NV_CUINFO"
        /*0018*/ 	.short	0x0002
        /*001a*/ 	.short	0x0064
        /*001c*/ 	.short	0x0082
	.zero		2


//--------------------- .nv.info                  --------------------------
	.section	.nv.info,"",@"SHT_CUDA_INFO"
	.align	4


	//----- nvinfo : EIATTR_REGCOUNT
	.align		4
        /*0000*/ 	.byte	0x04, 0x2f
        /*0002*/ 	.short	(.L_1 - .L_0)
	.align		4
.L_0:
        /*0004*/ 	.word	index@(_Z12InitializingPiS_i)
        /*0008*/ 	.word	0x0000000c


	//----- nvinfo : EIATTR_FRAME_SIZE
	.align		4
.L_1:
        /*000c*/ 	.byte	0x04, 0x11
        /*000e*/ 	.short	(.L_3 - .L_2)
	.align		4
.L_2:
        /*0010*/ 	.word	index@(_Z12InitializingPiS_i)
        /*0014*/ 	.word	0x00000000


	//----- nvinfo : EIATTR_REGCOUNT
	.align		4
.L_3:
        /*0018*/ 	.byte	0x04, 0x2f
        /*001a*/ 	.short	(.L_5 - .L_4)
	.align		4
.L_4:
        /*001c*/ 	.word	index@(_Z7MinimumPiS_S_S_S_S_)
        /*0020*/ 	.word	0x00000008


	//----- nvinfo : EIATTR_FRAME_SIZE
	.align		4
.L_5:
        /*0024*/ 	.byte	0x04, 0x11
        /*0026*/ 	.short	(.L_7 - .L_6)
	.align		4
.L_6:
        /*0028*/ 	.word	index@(_Z7MinimumPiS_S_S_S_S_)
        /*002c*/ 	.word	0x00000000


	//----- nvinfo : EIATTR_REGCOUNT
	.align		4
.L_7:
        /*0030*/ 	.byte	0x04, 0x2f
        /*0032*/ 	.short	(.L_9 - .L_8)
	.align		4
.L_8:
        /*0034*/ 	.word	index@(_Z5RelaxPiS_S_S_S_S_)
        /*0038*/ 	.word	0x00000020


	//----- nvinfo : EIATTR_FRAME_SIZE
	.align		4
.L_9:
        /*003c*/ 	.byte	0x04, 0x11
        /*003e*/ 	.short	(.L_11 - .L_10)
	.align		4
.L_10:
        /*0040*/ 	.word	index@(_Z5RelaxPiS_S_S_S_S_)
        /*0044*/ 	.word	0x00000000


	//----- nvinfo : EIATTR_MIN_STACK_SIZE
	.align		4
.L_11:
        /*0048*/ 	.byte	0x04, 0x12
        /*004a*/ 	.short	(.L_13 - .L_12)
	.align		4
.L_12:
        /*004c*/ 	.word	index@(_Z5RelaxPiS_S_S_S_S_)
        /*0050*/ 	.word	0x00000000


	//----- nvinfo : EIATTR_MIN_STACK_SIZE
	.align		4
.L_13:
        /*0054*/ 	.byte	0x04, 0x12
        /*0056*/ 	.short	(.L_15 - .L_14)
	.align		4
.L_14:
        /*0058*/ 	.word	index@(_Z7MinimumPiS_S_S_S_S_)
        /*005c*/ 	.word	0x00000000


	//----- nvinfo : EIATTR_MIN_STACK_SIZE
	.align		4
.L_15:
        /*0060*/ 	.byte	0x04, 0x12
        /*0062*/ 	.short	(.L_17 - .L_16)
	.align		4
.L_16:
        /*0064*/ 	.word	index@(_Z12InitializingPiS_i)
        /*0068*/ 	.word	0x00000000
.L_17:


//--------------------- .nv.compat                --------------------------
	.section	.nv.compat,"",@"SHT_CUDA_COMPAT_INFO"
	.align	4
        /*0000*/ 	.byte	0x02, 0x09, 0x00, 0x00, 0x02, 0x02, 0x01, 0x00, 0x02, 0x05, 0x05, 0x00, 0x03, 0x07, 0x01, 0x01
        /*0010*/ 	.byte	0x02, 0x03, 0x00, 0x00, 0x02, 0x06, 0x01, 0x00, 0x04, 0x0b, 0x08, 0x00, 0x09, 0x00, 0x00, 0x00
        /*0020*/ 	.byte	0x00, 0x00, 0x00, 0x00


//--------------------- .nv.info._Z5RelaxPiS_S_S_S_S_ --------------------------
	.section	.nv.info._Z5RelaxPiS_S_S_S_S_,"",@"SHT_CUDA_INFO"
	.sectionflags	@""
	.align	4


	//----- nvinfo : EIATTR_CUDA_API_VERSION
	.align		4
        /*0000*/ 	.byte	0x04, 0x37
        /*0002*/ 	.short	(.L_19 - .L_18)
.L_18:
        /*0004*/ 	.word	0x00000082


	//----- nvinfo : EIATTR_KPARAM_INFO
	.align		4
.L_19:
        /*0008*/ 	.byte	0x04, 0x17
        /*000a*/ 	.short	(.L_21 - .L_20)
.L_20:
        /*000c*/ 	.word	0x00000000
        /*0010*/ 	.short	0x0005
        /*0012*/ 	.short	0x0028
        /*0014*/ 	.byte	0x00, 0xf5, 0x21, 0x00


	//----- nvinfo : EIATTR_KPARAM_INFO
	.align		4
.L_21:
        /*0018*/ 	.byte	0x04, 0x17
        /*001a*/ 	.short	(.L_23 - .L_22)
.L_22:
        /*001c*/ 	.word	0x00000000
        /*0020*/ 	.short	0x0004
        /*0022*/ 	.short	0x0020
        /*0024*/ 	.byte	0x00, 0xf5, 0x21, 0x00


	//----- nvinfo : EIATTR_KPARAM_INFO
	.align		4
.L_23:
        /*0028*/ 	.byte	0x04, 0x17
        /*002a*/ 	.short	(.L_25 - .L_24)
.L_24:
        /*002c*/ 	.word	0x00000000
        /*0030*/ 	.short	0x0003
        /*0032*/ 	.short	0x0018
        /*0034*/ 	.byte	0x00, 0xf5, 0x21, 0x00


	//----- nvinfo : EIATTR_KPARAM_INFO
	.align		4
.L_25:
        /*0038*/ 	.byte	0x04, 0x17
        /*003a*/ 	.short	(.L_27 - .L_26)
.L_26:
        /*003c*/ 	.word	0x00000000
        /*0040*/ 	.short	0x0002
        /*0042*/ 	.short	0x0010
        /*0044*/ 	.byte	0x00, 0xf5, 0x21, 0x00


	//----- nvinfo : EIATTR_KPARAM_INFO
	.align		4
.L_27:
        /*0048*/ 	.byte	0x04, 0x17
        /*004a*/ 	.short	(.L_29 - .L_28)
.L_28:
        /*004c*/ 	.word	0x00000000
        /*0050*/ 	.short	0x0001
        /*0052*/ 	.short	0x0008
        /*0054*/ 	.byte	0x00, 0xf5, 0x21, 0x00


	//----- nvinfo : EIATTR_KPARAM_INFO
	.align		4
.L_29:
        /*0058*/ 	.byte	0x04, 0x17
        /*005a*/ 	.short	(.L_31 - .L_30)
.L_30:
        /*005c*/ 	.word	0x00000000
        /*0060*/ 	.short	0x0000
        /*0062*/ 	.short	0x0000
        /*0064*/ 	.byte	0x00, 0xf5, 0x21, 0x00


	//----- nvinfo : EIATTR_SPARSE_MMA_MASK
	.align		4
.L_31:
        /*0068*/ 	.byte	0x03, 0x50
        /*006a*/ 	.short	0x0000


	//----- nvinfo : EIATTR_MAXREG_COUNT
	.align		4
        /*006c*/ 	.byte	0x03, 0x1b
        /*006e*/ 	.short	0x00ff


	//----- nvinfo : EIATTR_MERCURY_ISA_VERSION
	.align		4
        /*0070*/ 	.byte	0x03, 0x5f
        /*0072*/ 	.short	0x0101


	//----- nvinfo : EIATTR_VRC_CTA_INIT_COUNT
	.align		4
        /*0074*/ 	.byte	0x02, 0x4a
	.zero		1
	.zero		1


	//----- nvinfo : EIATTR_EXIT_INSTR_OFFSETS
	.align		4
        /*0078*/ 	.byte	0x04, 0x1c
        /*007a*/ 	.short	(.L_33 - .L_32)


	//   ....[0]....
.L_32:
        /*007c*/ 	.word	0x00000060


	//   ....[1]....
        /*0080*/ 	.word	0x000000c0


	//   ....[2]....
        /*0084*/ 	.word	0x00000130


	//   ....[3]....
        /*0088*/ 	.word	0x000009c0


	//----- nvinfo : EIATTR_CBANK_PARAM_SIZE
	.align		4
.L_33:
        /*008c*/ 	.byte	0x03, 0x19
        /*008e*/ 	.short	0x0030


	//----- nvinfo : EIATTR_PARAM_CBANK
	.align		4
        /*0090*/ 	.byte	0x04, 0x0a
        /*0092*/ 	.short	(.L_35 - .L_34)
	.align		4
.L_34:
        /*0094*/ 	.word	index@(.nv.constant0._Z5RelaxPiS_S_S_S_S_)
        /*0098*/ 	.short	0x0380
        /*009a*/ 	.short	0x0030


	//----- nvinfo : EIATTR_SW_WAR
	.align		4
.L_35:
        /*009c*/ 	.byte	0x04, 0x36
        /*009e*/ 	.short	(.L_37 - .L_36)
.L_36:
        /*00a0*/ 	.word	0x00000008
.L_37:


//--------------------- .nv.info._Z7MinimumPiS_S_S_S_S_ --------------------------
	.section	.nv.info._Z7MinimumPiS_S_S_S_S_,"",@"SHT_CUDA_INFO"
	.sectionflags	@""
	.align	4


	//----- nvinfo : EIATTR_CUDA_API_VERSION
	.align		4
        /*0000*/ 	.byte	0x04, 0x37
        /*0002*/ 	.short	(.L_39 - .L_38)
.L_38:
        /*0004*/ 	.word	0x00000082


	//----- nvinfo : EIATTR_KPARAM_INFO
	.align		4
.L_39:
        /*0008*/ 	.byte	0x04, 0x17
        /*000a*/ 	.short	(.L_41 - .L_40)
.L_40:
        /*000c*/ 	.word	0x00000000
        /*0010*/ 	.short	0x0005
        /*0012*/ 	.short	0x0028
        /*0014*/ 	.byte	0x00, 0xf5, 0x21, 0x00


	//----- nvinfo : EIATTR_KPARAM_INFO
	.align		4
.L_41:
        /*0018*/ 	.byte	0x04, 0x17
        /*001a*/ 	.short	(.L_43 - .L_42)
.L_42:
        /*001c*/ 	.word	0x00000000
        /*0020*/ 	.short	0x0004
        /*0022*/ 	.short	0x0020
        /*0024*/ 	.byte	0x00, 0xf5, 0x21, 0x00


	//----- nvinfo : EIATTR_KPARAM_INFO
	.align		4
.L_43:
        /*0028*/ 	.byte	0x04, 0x17
        /*002a*/ 	.short	(.L_45 - .L_44)
.L_44:
        /*002c*/ 	.word	0x00000000
        /*0030*/ 	.short	0x0003
        /*0032*/ 	.short	0x0018
        /*0034*/ 	.byte	0x00, 0xf5, 0x21, 0x00


	//----- nvinfo : EIATTR_KPARAM_INFO
	.align		4
.L_45:
        /*0038*/ 	.byte	0x04, 0x17
        /*003a*/ 	.short	(.L_47 - .L_46)
.L_46:
        /*003c*/ 	.word	0x00000000
        /*0040*/ 	.short	0x0002
        /*0042*/ 	.short	0x0010
        /*0044*/ 	.byte	0x00, 0xf5, 0x21, 0x00


	//----- nvinfo : EIATTR_KPARAM_INFO
	.align		4
.L_47:
        /*0048*/ 	.byte	0x04, 0x17
        /*004a*/ 	.short	(.L_49 - .L_48)
.L_48:
        /*004c*/ 	.word	0x00000000
        /*0050*/ 	.short	0x0001
        /*0052*/ 	.short	0x0008
        /*0054*/ 	.byte	0x00, 0xf5, 0x21, 0x00


	//----- nvinfo : EIATTR_KPARAM_INFO
	.align		4
.L_49:
        /*0058*/ 	.byte	0x04, 0x17
        /*005a*/ 	.short	(.L_51 - .L_50)
.L_50:
        /*005c*/ 	.word	0x00000000
        /*0060*/ 	.short	0x0000
        /*0062*/ 	.short	0x0000
        /*0064*/ 	.byte	0x00, 0xf5, 0x21, 0x00


	//----- nvinfo : EIATTR_SPARSE_MMA_MASK
	.align		4
.L_51:
        /*0068*/ 	.byte	0x03, 0x50
        /*006a*/ 	.short	0x0000


	//----- nvinfo : EIATTR_MAXREG_COUNT
	.align		4
        /*006c*/ 	.byte	0x03, 0x1b
        /*006e*/ 	.short	0x00ff


	//----- nvinfo : EIATTR_MERCURY_ISA_VERSION
	.align		4
        /*0070*/ 	.byte	0x03, 0x5f
        /*0072*/ 	.short	0x0101


	//----- nvinfo : EIATTR_INT_WARP_WIDE_INSTR_OFFSETS
	.align		4
        /*0074*/ 	.byte	0x04, 0x31
        /*0076*/ 	.short	(.L_53 - .L_52)


	//   ....[0]....
.L_52:
        /*0078*/ 	.word	0x00000140


	//   ....[1]....
        /*007c*/ 	.word	0x00000150


	//----- nvinfo : EIATTR_VRC_CTA_INIT_COUNT
	.align		4
.L_53:
        /*0080*/ 	.byte	0x02, 0x4a
	.zero		1
	.zero		1


	//----- nvinfo : EIATTR_EXIT_INSTR_OFFSETS
	.align		4
        /*0084*/ 	.byte	0x04, 0x1c
        /*0086*/ 	.short	(.L_55 - .L_54)


	//   ....[0]....
.L_54:
        /*0088*/ 	.word	0x00000060


	//   ....[1]....
        /*008c*/ 	.word	0x000000c0


	//   ....[2]....
        /*0090*/ 	.word	0x00000110


	//   ....[3]....
        /*0094*/ 	.word	0x000001a0


	//----- nvinfo : EIATTR_CBANK_PARAM_SIZE
	.align		4
.L_55:
        /*0098*/ 	.byte	0x03, 0x19
        /*009a*/ 	.short	0x0030


	//----- nvinfo : EIATTR_PARAM_CBANK
	.align		4
        /*009c*/ 	.byte	0x04, 0x0a
        /*009e*/ 	.short	(.L_57 - .L_56)
	.align		4
.L_56:
        /*00a0*/ 	.word	index@(.nv.constant0._Z7MinimumPiS_S_S_S_S_)
        /*00a4*/ 	.short	0x0380
        /*00a6*/ 	.short	0x0030


	//----- nvinfo : EIATTR_SW_WAR
	.align		4
.L_57:
        /*00a8*/ 	.byte	0x04, 0x36
        /*00aa*/ 	.short	(.L_59 - .L_58)
.L_58:
        /*00ac*/ 	.word	0x00000008
.L_59:


//--------------------- .nv.info._Z12InitializingPiS_i --------------------------
	.section	.nv.info._Z12InitializingPiS_i,"",@"SHT_CUDA_INFO"
	.sectionflags	@""
	.align	4


	//----- nvinfo : EIATTR_CUDA_API_VERSION
	.align		4
        /*0000*/ 	.byte	0x04, 0x37
        /*0002*/ 	.short	(.L_61 - .L_60)
.L_60:
        /*0004*/ 	.word	0x00000082


	//----- nvinfo : EIATTR_KPARAM_INFO
	.align		4
.L_61:
        /*0008*/ 	.byte	0x04, 0x17
        /*000a*/ 	.short	(.L_63 - .L_62)
.L_62:
        /*000c*/ 	.word	0x00000000
        /*0010*/ 	.short	0x0002
        /*0012*/ 	.short	0x0010
        /*0014*/ 	.byte	0x00, 0xf0, 0x11, 0x00


	//----- nvinfo : EIATTR_KPARAM_INFO
	.align		4
.L_63:
        /*0018*/ 	.byte	0x04, 0x17
        /*001a*/ 	.short	(.L_65 - .L_64)
.L_64:
        /*001c*/ 	.word	0x00000000
        /*0020*/ 	.short	0x0001
        /*0022*/ 	.short	0x0008
        /*0024*/ 	.byte	0x00, 0xf5, 0x21, 0x00


	//----- nvinfo : EIATTR_KPARAM_INFO
	.align		4
.L_65:
        /*0028*/ 	.byte	0x04, 0x17
        /*002a*/ 	.short	(.L_67 - .L_66)
.L_66:
        /*002c*/ 	.word	0x00000000
        /*0030*/ 	.short	0x0000
        /*0032*/ 	.short	0x0000
        /*0034*/ 	.byte	0x00, 0xf5, 0x21, 0x00


	//----- nvinfo : EIATTR_SPARSE_MMA_MASK
	.align		4
.L_67:
        /*0038*/ 	.byte	0x03, 0x50
        /*003a*/ 	.short	0x0000


	//----- nvinfo : EIATTR_MAXREG_COUNT
	.align		4
        /*003c*/ 	.byte	0x03, 0x1b
        /*003e*/ 	.short	0x00ff


	//----- nvinfo : EIATTR_MERCURY_ISA_VERSION
	.align		4
        /*0040*/ 	.byte	0x03, 0x5f
        /*0042*/ 	.short	0x0101


	//----- nvinfo : EIATTR_VRC_CTA_INIT_COUNT
	.align		4
        /*0044*/ 	.byte	0x02, 0x4a
	.zero		1
	.zero		1


	//----- nvinfo : EIATTR_EXIT_INSTR_OFFSETS
	.align		4
        /*0048*/ 	.byte	0x04, 0x1c
        /*004a*/ 	.short	(.L_69 - .L_68)


	//   ....[0]....
.L_68:
        /*004c*/ 	.word	0x00000060


	//   ....[1]....
        /*0050*/ 	.word	0x00000100


	//   ....[2]....
        /*0054*/ 	.word	0x00000180


	//----- nvinfo : EIATTR_CBANK_PARAM_SIZE
	.align		4
.L_69:
        /*0058*/ 	.byte	0x03, 0x19
        /*005a*/ 	.short	0x0014


	//----- nvinfo : EIATTR_PARAM_CBANK
	.align		4
        /*005c*/ 	.byte	0x04, 0x0a
        /*005e*/ 	.short	(.L_71 - .L_70)
	.align		4
.L_70:
        /*0060*/ 	.word	index@(.nv.constant0._Z12InitializingPiS_i)
        /*0064*/ 	.short	0x0380
        /*0066*/ 	.short	0x0014


	//----- nvinfo : EIATTR_SW_WAR
	.align		4
.L_71:
        /*0068*/ 	.byte	0x04, 0x36
        /*006a*/ 	.short	(.L_73 - .L_72)
.L_72:
        /*006c*/ 	.word	0x00000008
.L_73:


//--------------------- .nv.callgraph             --------------------------
	.section	.nv.callgraph,"",@"SHT_CUDA_CALLGRAPH"
	.align	4
	.sectionentsize	8
	.align		4
        /*0000*/ 	.word	0x00000000
	.align		4
        /*0004*/ 	.word	0xffffffff
	.align		4
        /*0008*/ 	.word	0x00000000
	.align		4
        /*000c*/ 	.word	0xfffffffe
	.align		4
        /*0010*/ 	.word	0x00000000
	.align		4
        /*0014*/ 	.word	0xfffffffd
	.align		4
        /*0018*/ 	.word	0x00000000
	.align		4
        /*001c*/ 	.word	0xfffffffc


//--------------------- .text._Z5RelaxPiS_S_S_S_S_ --------------------------
	.section	.text._Z5RelaxPiS_S_S_S_S_,"ax",@progbits
	.align	128
        .global         _Z5RelaxPiS_S_S_S_S_
        .type           _Z5RelaxPiS_S_S_S_S_,@function
        .size           _Z5RelaxPiS_S_S_S_S_,(.L_x_4 - _Z5RelaxPiS_S_S_S_S_)
        .other          _Z5RelaxPiS_S_S_S_S_,@"STO_CUDA_ENTRY STV_DEFAULT"
_Z5RelaxPiS_S_S_S_S_:
.text._Z5RelaxPiS_S_S_S_S_:
[----:B------:R-:W-:Y:S01]  /*0000*/  LDC R1, c[0x0][0x37c] ;  /* 0x0000df00ff017b82 */ /* 0x000fe20000000800 */
[----:B------:R-:W0:Y:S07]  /*0010*/  S2R R0, SR_TID.X ;  /* 0x0000000000007919 */ /* 0x000e2e0000002100 */
[----:B------:R-:W0:Y:S08]  /*0020*/  S2UR UR4, SR_CTAID.X ;  /* 0x00000000000479c3 */ /* 0x000e300000002500 */
[----:B------:R-:W0:Y:S02]  /*0030*/  LDC R17, c[0x0][0x360] ;  /* 0x0000d800ff117b82 */ /* 0x000e240000000800 */
[----:B0-----:R-:W-:-:S05]  /*0040*/  IMAD R17, R17, UR4, R0 ;  /* 0x0000000411117c24 */ /* 0x001fca000f8e0200 */
[----:B------:R-:W-:-:S13]  /*0050*/  ISETP.GT.AND P0, PT, R17, 0x1387, PT ;  /* 0x000013871100780c */ /* 0x000fda0003f04270 */
[----:B------:R-:W-:Y:S05]  /*0060*/  @P0 EXIT ;  /* 0x000000000000094d */ /* 0x000fea0003800000 */
[----:B------:R-:W0:Y:S01]  /*0070*/  LDC.64 R6, c[0x0][0x380] ;  /* 0x0000e000ff067b82 */ /* 0x000e220000000a00 */
[----:B------:R-:W1:Y:S01]  /*0080*/  LDCU.64 UR6, c[0x0][0x358] ;  /* 0x00006b00ff0677ac */ /* 0x000e620008000a00 */
[----:B0-----:R-:W-:-:S05]  /*0090*/  IMAD.WIDE R6, R17, 0x4, R6 ;  /* 0x0000000411067825 */ /* 0x001fca00078e0206 */
[----:B-1----:R-:W2:Y:S02]  /*00a0*/  LDG.E R0, desc[UR6][R6.64] ;  /* 0x0000000606007981 */ /* 0x002ea4000c1e1900 */
[----:B--2---:R-:W-:-:S13]  /*00b0*/  ISETP.NE.AND P0, PT, R0, 0x1, PT ;  /* 0x000000010000780c */ /* 0x004fda0003f05270 */
[----:B------:R-:W-:Y:S05]  /*00c0*/  @!P0 EXIT ;  /* 0x000000000000894d */ /* 0x000fea0003800000 */
[----:B------:R-:W0:Y:S08]  /*00d0*/  LDC.64 R2, c[0x0][0x390] ;  /* 0x0000e400ff027b82 */ /* 0x000e300000000a00 */
[----:B------:R-:W1:Y:S01]  /*00e0*/  LDC.64 R8, c[0x0][0x3a8] ;  /* 0x0000ea00ff087b82 */ /* 0x000e620000000a00 */
[----:B0-----:R-:W-:-:S05]  /*00f0*/  IMAD.WIDE R4, R17, 0x4, R2 ;  /* 0x0000000411047825 */ /* 0x001fca00078e0202 */
[----:B------:R-:W2:Y:S04]  /*0100*/  LDG.E R0, desc[UR6][R4.64] ;  /* 0x0000000604007981 */ /* 0x000ea8000c1e1900 */
[----:B-1----:R-:W2:Y:S02]  /*0110*/  LDG.E R9, desc[UR6][R8.64] ;  /* 0x0000000608097981 */ /* 0x002ea4000c1e1900 */
[----:B--2---:R-:W-:-:S13]  /*0120*/  ISETP.NE.AND P0, PT, R0, R9, PT ;  /* 0x000000090000720c */ /* 0x004fda0003f05270 */
[----:B------:R-:W-:Y:S05]  /*0130*/  @P0 EXIT ;  /* 0x000000000000094d */ /* 0x000fea0003800000 */
[----:B------:R-:W-:Y:S02]  /*0140*/  HFMA2 R9, -RZ, RZ, 0, 5.9604644775390625e-08 ;  /* 0x00000001ff097431 */ /* 0x000fe400000001ff */
[----:B------:R-:W-:Y:S01]  /*0150*/  IMAD R17, R17, 0x1194, RZ ;  /* 0x0000119411117824 */ /* 0x000fe200078e02ff */
[----:B------:R-:W-:-:S04]  /*0160*/  UMOV UR4, URZ ;  /* 0x000000ff00047c82 */ /* 0x000fc80008000000 */
[----:B------:R-:W-:Y:S01]  /*0170*/  IADD3 R11, PT, PT, R17, -0x10, RZ ;  /* 0xfffffff0110b7810 */ /* 0x000fe20007ffe0ff */
[----:B------:R0:W-:Y:S06]  /*0180*/  STG.E desc[UR6][R6.64], R9 ;  /* 0x0000000906007986 */ /* 0x0001ec000c101906 */
.L_x_0:
[----:B0-----:R-:W0:Y:S01]  /*0190*/  LDC.64 R8, c[0x0][0x3a0] ;  /* 0x0000e800ff087b82 */ /* 0x001e220000000a00 */
[----:B--2---:R-:W2:Y:S07]  /*01a0*/  LDG.E R0, desc[UR6][R4.64] ;  /* 0x0000000604007981 */ /* 0x004eae000c1e1900 */
[----:B------:R-:W1:Y:S01]  /*01b0*/  LDC.64 R6, c[0x0][0x398] ;  /* 0x0000e600ff067b82 */ /* 0x000e620000000a00 */
[----:B0-----:R-:W-:-:S05]  /*01c0*/  IMAD.WIDE R14, R17, 0x4, R8 ;  /* 0x00000004110e7825 */ /* 0x001fca00078e0208 */
[----:B------:R-:W2:Y:S01]  /*01d0*/  LDG.E R21, desc[UR6][R14.64] ;  /* 0x000000060e157981 */ /* 0x000ea2000c1e1900 */
[----:B-1----:R-:W-:-:S05]  /*01e0*/  IMAD.WIDE R12, R17, 0x4, R6 ;  /* 0x00000004110c7825 */ /* 0x002fca00078e0206 */
[----:B------:R-:W3:Y:S01]  /*01f0*/  LDG.E R19, desc[UR6][R12.64] ;  /* 0x000000060c137981 */ /* 0x000ee2000c1e1900 */
[----:B--2---:R-:W-:Y:S01]  /*0200*/  IADD3 R23, PT, PT, R0, R21, RZ ;  /* 0x0000001500177210 */ /* 0x004fe20007ffe0ff */
[----:B---3--:R-:W-:-:S05]  /*0210*/  IMAD.WIDE R18, R19, 0x4, R2 ;  /* 0x0000000413127825 */ /* 0x008fca00078e0202 */
[----:B------:R0:W-:Y:S04]  /*0220*/  REDG.E.MIN.S32.STRONG.GPU desc[UR6][R18.64], R23 ;  /* 0x000000171200798e */ /* 0x0001e8000c92e306 */
[----:B------:R-:W2:Y:S04]  /*0230*/  LDG.E R0, desc[UR6][R4.64] ;  /* 0x0000000604007981 */ /* 0x000ea8000c1e1900 */
[----:B------:R-:W2:Y:S04]  /*0240*/  LDG.E R25, desc[UR6][R14.64+0x4] ;  /* 0x000004060e197981 */ /* 0x000ea8000c1e1900 */
[----:B------:R-:W3:Y:S01]  /*0250*/  LDG.E R21, desc[UR6][R12.64+0x4] ;  /* 0x000004060c157981 */ /* 0x000ee2000c1e1900 */
[----:B--2---:R-:W-:Y:S01]  /*0260*/  IADD3 R25, PT, PT, R0, R25, RZ ;  /* 0x0000001900197210 */ /* 0x004fe20007ffe0ff */
[----:B---3--:R-:W-:-:S05]  /*0270*/  IMAD.WIDE R20, R21, 0x4, R2 ;  /* 0x0000000415147825 */ /* 0x008fca00078e0202 */
[----:B------:R1:W-:Y:S04]  /*0280*/  REDG.E.MIN.S32.STRONG.GPU desc[UR6][R20.64], R25 ;  /* 0x000000191400798e */ /* 0x0003e8000c92e306 */
[----:B------:R-:W2:Y:S04]  /*0290*/  LDG.E R0, desc[UR6][R4.64] ;  /* 0x0000000604007981 */ /* 0x000ea8000c1e1900 */
[----:B------:R-:W2:Y:S04]  /*02a0*/  LDG.E R29, desc[UR6][R14.64+0x8] ;  /* 0x000008060e1d7981 */ /* 0x000ea8000c1e1900 */
[----:B------:R-:W0:Y:S01]  /*02b0*/  LDG.E R27, desc[UR6][R12.64+0x8] ;  /* 0x000008060c1b7981 */ /* 0x000e22000c1e1900 */
[----:B--2---:R-:W-:Y:S01]  /*02c0*/  IADD3 R29, PT, PT, R0, R29, RZ ;  /* 0x0000001d001d7210 */ /* 0x004fe20007ffe0ff */
[----:B0-----:R-:W-:-:S05]  /*02d0*/  IMAD.WIDE R18, R27, 0x4, R2 ;  /* 0x000000041b127825 */ /* 0x001fca00078e0202 */
[----:B------:R0:W-:Y:S04]  /*02e0*/  REDG.E.MIN.S32.STRONG.GPU desc[UR6][R18.64], R29 ;  /* 0x0000001d1200798e */ /* 0x0001e8000c92e306 */
[----:B------:R-:W2:Y:S04]  /*02f0*/  LDG.E R0, desc[UR6][R4.64] ;  /* 0x0000000604007981 */ /* 0x000ea8000c1e1900 */
[----:B------:R-:W2:Y:S04]  /*0300*/  LDG.E R27, desc[UR6][R14.64+0xc] ;  /* 0x00000c060e1b7981 */ /* 0x000ea8000c1e1900 */
[----:B------:R-:W1:Y:S01]  /*0310*/  LDG.E R23, desc[UR6][R12.64+0xc] ;  /* 0x00000c060c177981 */ /* 0x000e62000c1e1900 */
[----:B--2---:R-:W-:Y:S01]  /*0320*/  IADD3 R27, PT, PT, R0, R27, RZ ;  /* 0x0000001b001b7210 */ /* 0x004fe20007ffe0ff */
[----:B-1----:R-:W-:-:S05]  /*0330*/  IMAD.WIDE R20, R23, 0x4, R2 ;  /* 0x0000000417147825 */ /* 0x002fca00078e0202 */
        /* <DEDUP_REMOVED lines=67> */
[----:B------:R-:W3:Y:S04]  /*0770*/  LDG.E R27, desc[UR6][R14.64+0x3c] ;  /* 0x00003c060e1b7981 */ /* 0x000ee8000c1e1900 */
[----:B------:R-:W3:Y:S04]  /*0780*/  LDG.E R0, desc[UR6][R4.64] ;  /* 0x0000000604007981 */ /* 0x000ee8000c1e1900 */
[----:B------:R-:W1:Y:S01]  /*0790*/  LDG.E R23, desc[UR6][R12.64+0x3c] ;  /* 0x00003c060c177981 */ /* 0x000e62000c1e1900 */
[----:B------:R-:W-:-:S04]  /*07a0*/  UIADD3 UR4, UPT, UPT, UR4, 0x10, URZ ;  /* 0x0000001004047890 */ /* 0x000fc8000fffe0ff */
[----:B------:R-:W-:Y:S01]  /*07b0*/  UISETP.NE.AND UP0, UPT, UR4, 0x1190, UPT ;  /* 0x000011900400788c */ /* 0x000fe2000bf05270 */
[----:B---3--:R-:W-:Y:S01]  /*07c0*/  IADD3 R27, PT, PT, R0, R27, RZ ;  /* 0x0000001b001b7210 */ /* 0x008fe20007ffe0ff */
[----:B-1----:R-:W-:-:S05]  /*07d0*/  IMAD.WIDE R20, R23, 0x4, R2 ;  /* 0x0000000417147825 */ /* 0x002fca00078e0202 */
[----:B------:R2:W-:Y:S01]  /*07e0*/  REDG.E.MIN.S32.STRONG.GPU desc[UR6][R20.64], R27 ;  /* 0x0000001b1400798e */ /* 0x0005e2000c92e306 */
[----:B------:R-:W-:Y:S02]  /*07f0*/  IADD3 R11, PT, PT, R11, 0x10, RZ ;  /* 0x000000100b0b7810 */ /* 0x000fe40007ffe0ff */
[----:B------:R-:W-:Y:S01]  /*0800*/  IADD3 R17, PT, PT, R17, 0x10, RZ ;  /* 0x0000001011117810 */ /* 0x000fe20007ffe0ff */
[----:B------:R-:W-:Y:S06]  /*0810*/  BRA.U UP0, `(.L_x_0) ;  /* 0xfffffff9005c7547 */ /* 0x000fec000b83ffff */
[C---:B------:R-:W-:Y:S01]  /*0820*/  IMAD.WIDE R8, R11.reuse, 0x4, R8 ;  /* 0x000000040b087825 */ /* 0x040fe200078e0208 */
[----:B------:R-:W3:Y:S03]  /*0830*/  LDG.E R0, desc[UR6][R4.64] ;  /* 0x0000000604007981 */ /* 0x000ee6000c1e1900 */
[----:B------:R-:W-:Y:S01]  /*0840*/  IMAD.WIDE R6, R11, 0x4, R6 ;  /* 0x000000040b067825 */ /* 0x000fe200078e0206 */
[----:B------:R-:W3:Y:S04]  /*0850*/  LDG.E R13, desc[UR6][R8.64+0x40] ;  /* 0x00004006080d7981 */ /* 0x000ee8000c1e1900 */
[----:B------:R-:W4:Y:S01]  /*0860*/  LDG.E R11, desc[UR6][R6.64+0x40] ;  /* 0x00004006060b7981 */ /* 0x000f22000c1e1900 */
[----:B---3--:R-:W-:Y:S01]  /*0870*/  IADD3 R15, PT, PT, R0, R13, RZ ;  /* 0x0000000d000f7210 */ /* 0x008fe20007ffe0ff */
[----:B----4-:R-:W-:-:S05]  /*0880*/  IMAD.WIDE R10, R11, 0x4, R2 ;  /* 0x000000040b0a7825 */ /* 0x010fca00078e0202 */
[----:B------:R0:W-:Y:S04]  /*0890*/  REDG.E.MIN.S32.STRONG.GPU desc[UR6][R10.64], R15 ;  /* 0x0000000f0a00798e */ /* 0x0001e8000c92e306 */
[----:B------:R-:W3:Y:S04]  /*08a0*/  LDG.E R0, desc[UR6][R4.64] ;  /* 0x0000000604007981 */ /* 0x000ee8000c1e1900 */
[----:B------:R-:W3:Y:S04]  /*08b0*/  LDG.E R17, desc[UR6][R8.64+0x44] ;  /* 0x0000440608117981 */ /* 0x000ee8000c1e1900 */
[----:B------:R-:W4:Y:S01]  /*08c0*/  LDG.E R13, desc[UR6][R6.64+0x44] ;  /* 0x00004406060d7981 */ /* 0x000f22000c1e1900 */
[----:B---3--:R-:W-:Y:S01]  /*08d0*/  IADD3 R17, PT, PT, R0, R17, RZ ;  /* 0x0000001100117210 */ /* 0x008fe20007ffe0ff */
[----:B----4-:R-:W-:-:S05]  /*08e0*/  IMAD.WIDE R12, R13, 0x4, R2 ;  /* 0x000000040d0c7825 */ /* 0x010fca00078e0202 */
[----:B------:R-:W-:Y:S04]  /*08f0*/  REDG.E.MIN.S32.STRONG.GPU desc[UR6][R12.64], R17 ;  /* 0x000000110c00798e */ /* 0x000fe8000c92e306 */
[----:B------:R-:W3:Y:S04]  /*0900*/  LDG.E R0, desc[UR6][R4.64] ;  /* 0x0000000604007981 */ /* 0x000ee8000c1e1900 */
[----:B--2---:R-:W3:Y:S04]  /*0910*/  LDG.E R21, desc[UR6][R8.64+0x48] ;  /* 0x0000480608157981 */ /* 0x004ee8000c1e1900 */
[----:B------:R-:W0:Y:S01]  /*0920*/  LDG.E R19, desc[UR6][R6.64+0x48] ;  /* 0x0000480606137981 */ /* 0x000e22000c1e1900 */
[----:B---3--:R-:W-:Y:S01]  /*0930*/  IADD3 R21, PT, PT, R0, R21, RZ ;  /* 0x0000001500157210 */ /* 0x008fe20007ffe0ff */
[----:B0-----:R-:W-:-:S05]  /*0940*/  IMAD.WIDE R10, R19, 0x4, R2 ;  /* 0x00000004130a7825 */ /* 0x001fca00078e0202 */
[----:B------:R-:W-:Y:S04]  /*0950*/  REDG.E.MIN.S32.STRONG.GPU desc[UR6][R10.64], R21 ;  /* 0x000000150a00798e */ /* 0x000fe8000c92e306 */
[----:B------:R-:W2:Y:S04]  /*0960*/  LDG.E R15, desc[UR6][R6.64+0x4c] ;  /* 0x00004c06060f7981 */ /* 0x000ea8000c1e1900 */
[----:B------:R-:W3:Y:S04]  /*0970*/  LDG.E R0, desc[UR6][R4.64] ;  /* 0x0000000604007981 */ /* 0x000ee8000c1e1900 */
[----:B------:R-:W3:Y:S01]  /*0980*/  LDG.E R19, desc[UR6][R8.64+0x4c] ;  /* 0x00004c0608137981 */ /* 0x000ee2000c1e1900 */
[----:B--2---:R-:W-:Y:S01]  /*0990*/  IMAD.WIDE R2, R15, 0x4, R2 ;  /* 0x000000040f027825 */ /* 0x004fe200078e0202 */
[----:B---3--:R-:W-:-:S05]  /*09a0*/  IADD3 R19, PT, PT, R0, R19, RZ ;  /* 0x0000001300137210 */ /* 0x008fca0007ffe0ff */
[----:B------:R-:W-:Y:S01]  /*09b0*/  REDG.E.MIN.S32.STRONG.GPU desc[UR6][R2.64], R19 ;  /* 0x000000130200798e */ /* 0x000fe2000c92e306 */
[----:B------:R-:W-:Y:S05]  /*09c0*/  EXIT ;  /* 0x000000000000794d */ /* 0x000fea0003800000 */
.L_x_1:
[----:B------:R-:W-:-:S00]  /*09d0*/  BRA `(.L_x_1) ;  /* 0xfffffffc00fc7947 */ /* 0x000fc0000383ffff */
[----:B------:R-:W-:-:S00]  /*09e0*/  NOP ;  /* 0x0000000000007918 */ /* 0x000fc00000000000 */
        /* <DEDUP_REMOVED lines=9> */
.L_x_4:


//--------------------- .text._Z7MinimumPiS_S_S_S_S_ --------------------------
	.section	.text._Z7MinimumPiS_S_S_S_S_,"ax",@progbits
	.align	128
        .global         _Z7MinimumPiS_S_S_S_S_
        .type           _Z7MinimumPiS_S_S_S_S_,@function
        .size           _Z7MinimumPiS_S_S_S_S_,(.L_x_5 - _Z7MinimumPiS_S_S_S_S_)
        .other          _Z7MinimumPiS_S_S_S_S_,@"STO_CUDA_ENTRY STV_DEFAULT"
_Z7MinimumPiS_S_S_S_S_:
.text._Z7MinimumPiS_S_S_S_S_:
        /* <DEDUP_REMOVED lines=9> */
[----:B0-----:R-:W-:-:S06]  /*0090*/  IMAD.WIDE R2, R5, 0x4, R2 ;  /* 0x0000000405027825 */ /* 0x001fcc00078e0202 */
[----:B-1----:R-:W2:Y:S02]  /*00a0*/  LDG.E R2, desc[UR6][R2.64] ;  /* 0x0000000602027981 */ /* 0x002ea4000c1e1900 */
[----:B--2---:R-:W-:-:S13]  /*00b0*/  ISETP.NE.AND P0, PT, R2, 0x1, PT ;  /* 0x000000010200780c */ /* 0x004fda0003f05270 */
[----:B------:R-:W-:Y:S05]  /*00c0*/  @!P0 EXIT ;  /* 0x000000000000894d */ /* 0x000fea0003800000 */
[----:B------:R-:W0:Y:S02]  /*00d0*/  LDC.64 R2, c[0x0][0x390] ;  /* 0x0000e400ff027b82 */ /* 0x000e240000000a00 */
[----:B0-----:R-:W-:-:S05]  /*00e0*/  IMAD.WIDE R2, R5, 0x4, R2 ;  /* 0x0000000405027825 */ /* 0x001fca00078e0202 */
[----:B------:R-:W2:Y:S02]  /*00f0*/  LDG.E R0, desc[UR6][R2.64] ;  /* 0x0000000602007981 */ /* 0x000ea4000c1e1900 */
[----:B--2---:R-:W-:-:S13]  /*0100*/  ISETP.GT.AND P0, PT, R0, 0x98967f, PT ;  /* 0x0098967f0000780c */ /* 0x004fda0003f04270 */
[----:B------:R-:W-:Y:S05]  /*0110*/  @P0 EXIT ;  /* 0x000000000000094d */ /* 0x000fea0003800000 */
[----:B------:R-:W0:Y:S01]  /*0120*/  S2R R4, SR_LANEID ;  /* 0x0000000000047919 */ /* 0x000e220000000000 */
[----:B------:R-:W1:Y:S01]  /*0130*/  LDC.64 R2, c[0x0][0x3a8] ;  /* 0x0000ea00ff027b82 */ /* 0x000e620000000a00 */
[----:B------:R-:W-:Y:S01]  /*0140*/  VOTEU.ANY UR4, UPT, PT ;  /* 0x0000000000047886 */ /* 0x000fe200038e0100 */
[----:B------:R-:W-:Y:S01]  /*0150*/  CREDUX.MIN.S32 UR5, R0 ;  /* 0x00000000000572cc */ /* 0x000fe20000008200 */
[----:B------:R-:W-:-:S12]  /*0160*/  UFLO.U32 UR4, UR4 ;  /* 0x00000004000472bd */ /* 0x000fd800080e0000 */
[----:B------:R-:W-:Y:S01]  /*0170*/  IMAD.U32 R5, RZ, RZ, UR5 ;  /* 0x00000005ff057e24 */ /* 0x000fe2000f8e00ff */
[----:B0-----:R-:W-:-:S13]  /*0180*/  ISETP.EQ.U32.AND P0, PT, R4, UR4, PT ;  /* 0x0000000404007c0c */ /* 0x001fda000bf02070 */
[----:B-1----:R-:W-:Y:S01]  /*0190*/  @P0 REDG.E.MIN.S32.STRONG.GPU desc[UR6][R2.64], R5 ;  /* 0x000000050200098e */ /* 0x002fe2000c92e306 */
[----:B------:R-:W-:Y:S05]  /*01a0*/  EXIT ;  /* 0x000000000000794d */ /* 0x000fea0003800000 */
.L_x_2:
        /* <DEDUP_REMOVED lines=13> */
.L_x_5:


//--------------------- .text._Z12InitializingPiS_i --------------------------
	.section	.text._Z12InitializingPiS_i,"ax",@progbits
	.align	128
        .global         _Z12InitializingPiS_i
        .type           _Z12InitializingPiS_i,@function
        .size           _Z12InitializingPiS_i,(.L_x_6 - _Z12InitializingPiS_i)
        .other          _Z12InitializingPiS_i,@"STO_CUDA_ENTRY STV_DEFAULT"
_Z12InitializingPiS_i:
.text._Z12InitializingPiS_i:
[----:B------:R-:W-:Y:S01]  /*0000*/  LDC R1, c[0x0][0x37c] ;  /* 0x0000df00ff017b82 */ /* 0x000fe20000000800 */
[----:B------:R-:W0:Y:S07]  /*0010*/  S2R R0, SR_TID.X ;  /* 0x0000000000007919 */ /* 0x000e2e0000002100 */
[----:B------:R-:W0:Y:S08]  /*0020*/  S2UR UR4, SR_CTAID.X ;  /* 0x00000000000479c3 */ /* 0x000e300000002500 */
[----:B------:R-:W0:Y:S02]  /*0030*/  LDC R7, c[0x0][0x360] ;  /* 0x0000d800ff077b82 */ /* 0x000e240000000800 */
[----:B0-----:R-:W-:-:S05]  /*0040*/  IMAD R7, R7, UR4, R0 ;  /* 0x0000000407077c24 */ /* 0x001fca000f8e0200 */
[----:B------:R-:W-:-:S13]  /*0050*/  ISETP.GT.AND P0, PT, R7, 0x1387, PT ;  /* 0x000013870700780c */ /* 0x000fda0003f04270 */
[----:B------:R-:W-:Y:S05]  /*0060*/  @P0 EXIT ;  /* 0x000000000000094d */ /* 0x000fea0003800000 */
[----:B------:R-:W0:Y:S01]  /*0070*/  LDC R9, c[0x0][0x390] ;  /* 0x0000e400ff097b82 */ /* 0x000e220000000800 */
[----:B------:R-:W1:Y:S07]  /*0080*/  LDCU.64 UR4, c[0x0][0x358] ;  /* 0x00006b00ff0477ac */ /* 0x000e6e0008000a00 */
[----:B------:R-:W2:Y:S08]  /*0090*/  LDC.64 R2, c[0x0][0x380] ;  /* 0x0000e000ff027b82 */ /* 0x000eb00000000a00 */
[----:B------:R-:W3:Y:S01]  /*00a0*/  LDC.64 R4, c[0x0][0x388] ;  /* 0x0000e200ff047b82 */ /* 0x000ee20000000a00 */
[----:B0-----:R-:W-:-:S13]  /*00b0*/  ISETP.NE.AND P0, PT, R7, R9, PT ;  /* 0x000000090700720c */ /* 0x001fda0003f05270 */
[----:B--2---:R-:W-:-:S04]  /*00c0*/  @!P0 IMAD.WIDE R2, R9, 0x4, R2 ;  /* 0x0000000409028825 */ /* 0x004fc800078e0202 */
[----:B---3--:R-:W-:Y:S01]  /*00d0*/  @!P0 IMAD.WIDE R4, R9, 0x4, R4 ;  /* 0x0000000409048825 */ /* 0x008fe200078e0204 */
[----:B-1----:R0:W-:Y:S04]  /*00e0*/  @!P0 STG.E desc[UR4][R2.64], RZ ;  /* 0x000000ff02008986 */ /* 0x0021e8000c101904 */
[----:B------:R0:W-:Y:S01]  /*00f0*/  @!P0 STG.E desc[UR4][R4.64], RZ ;  /* 0x000000ff04008986 */ /* 0x0001e2000c101904 */
[----:B------:R-:W-:Y:S05]  /*0100*/  @!P0 EXIT ;  /* 0x000000000000894d */ /* 0x000fea0003800000 */
[----:B0-----:R-:W0:Y:S01]  /*0110*/  LDC.64 R2, c[0x0][0x380] ;  /* 0x0000e000ff027b82 */ /* 0x001e220000000a00 */
[----:B------:R-:W-:-:S07]  /*0120*/  HFMA2 R9, -RZ, RZ, 9.059906005859375e-06, -0.0015869140625 ;  /* 0x00989680ff097431 */ /* 0x000fce00000001ff */
[----:B------:R-:W1:Y:S01]  /*0130*/  LDC.64 R4, c[0x0][0x388] ;  /* 0x0000e200ff047b82 */ /* 0x000e620000000a00 */
[----:B0-----:R-:W-:-:S05]  /*0140*/  IMAD.WIDE R2, R7, 0x4, R2 ;  /* 0x0000000407027825 */ /* 0x001fca00078e0202 */
[----:B------:R-:W-:Y:S01]  /*0150*/  STG.E desc[UR4][R2.64], R9 ;  /* 0x0000000902007986 */ /* 0x000fe2000c101904 */
[----:B-1----:R-:W-:-:S05]  /*0160*/  IMAD.WIDE R4, R7, 0x4, R4 ;  /* 0x0000000407047825 */ /* 0x002fca00078e0204 */
[----:B------:R-:W-:Y:S01]  /*0170*/  STG.E desc[UR4][R4.64], RZ ;  /* 0x000000ff04007986 */ /* 0x000fe2000c101904 */
[----:B------:R-:W-:Y:S05]  /*0180*/  EXIT ;  /* 0x000000000000794d */ /* 0x000fea0003800000 */
.L_x_3:
        /* <DEDUP_REMOVED lines=15> */
.L_x_6:


//--------------------- .nv.shared.reserved.0     --------------------------
	.section	.nv.shared.reserved.0,"aw",@nobits
	.weak		__nv_reservedSMEM_offset_0_alias
	.size		__nv_reservedSMEM_offset_0_alias, 0, 64
	.other		__nv_reservedSMEM_offset_0_alias,@"STO_CUDA_RESERVED_SHARED STV_DEFAULT"
__nv_reservedSMEM_offset_0_alias:
	.zero		0
	.zero		64


//--------------------- .nv.constant0._Z5RelaxPiS_S_S_S_S_ --------------------------
	.section	.nv.constant0._Z5RelaxPiS_S_S_S_S_,"a",@progbits
	.sectionflags	@""
	.align	4
.nv.constant0._Z5RelaxPiS_S_S_S_S_:
	.zero		944


//--------------------- .nv.constant0._Z7MinimumPiS_S_S_S_S_ --------------------------
	.section	.nv.constant0._Z7MinimumPiS_S_S_S_S_,"a",@progbits
	.sectionflags	@""
	.align	4
.nv.constant0._Z7MinimumPiS_S_S_S_S_:
	.zero		944


//--------------------- .nv.constant0._Z12InitializingPiS_i --------------------------
	.section	.nv.constant0._Z12InitializingPiS_i,"a",@progbits
	.sectionflags	@""
	.align	4
.nv.constant0._Z12InitializingPiS_i:
	.zero		916


//--------------------- SYMBOLS --------------------------

	.type		.nv.reservedSmem.offset0,@object
	.size		.nv.reservedSmem.offset0,0x4
